//
// Generated by NVIDIA NVVM Compiler
//
// Compiler Build ID: CL-36424714
// Cuda compilation tools, release 13.0, V13.0.88
// Based on NVVM 20.0.0
//

.version 9.0
.target sm_100
.address_size 64

	// .globl	_Z20random_access_kernelPKfPKiPfi

.visible .entry _Z20random_access_kernelPKfPKiPfi(
	.param .u64 .ptr .align 1 _Z20random_access_kernelPKfPKiPfi_param_0,
	.param .u64 .ptr .align 1 _Z20random_access_kernelPKfPKiPfi_param_1,
	.param .u64 .ptr .align 1 _Z20random_access_kernelPKfPKiPfi_param_2,
	.param .u32 _Z20random_access_kernelPKfPKiPfi_param_3
)
{
	.reg .pred 	%p<2>;
	.reg .b32 	%r<7>;
	.reg .b32 	%f<2>;
	.reg .b64 	%rd<12>;

	ld.param.u64 	%rd1, [_Z20random_access_kernelPKfPKiPfi_param_0];
	ld.param.u64 	%rd2, [_Z20random_access_kernelPKfPKiPfi_param_1];
	ld.param.u64 	%rd3, [_Z20random_access_kernelPKfPKiPfi_param_2];
	ld.param.u32 	%r2, [_Z20random_access_kernelPKfPKiPfi_param_3];
	mov.u32 	%r3, %ctaid.x;
	mov.u32 	%r4, %ntid.x;
	mov.u32 	%r5, %tid.x;
	mad.lo.s32 	%r1, %r3, %r4, %r5;
	setp.ge.s32 	%p1, %r1, %r2;
	@%p1 bra 	$L__BB0_2;
	cvta.to.global.u64 	%rd4, %rd2;
	cvta.to.global.u64 	%rd5, %rd1;
	cvta.to.global.u64 	%rd6, %rd3;
	mul.wide.s32 	%rd7, %r1, 4;
	add.s64 	%rd8, %rd4, %rd7;
	ld.global.nc.u32 	%r6, [%rd8];
	mul.wide.s32 	%rd9, %r6, 4;
	add.s64 	%rd10, %rd5, %rd9;
	ld.global.nc.f32 	%f1, [%rd10];
	add.s64 	%rd11, %rd6, %rd7;
	st.global.f32 	[%rd11], %f1;
$L__BB0_2:
	ret;

}


// ===== COMPILED SASS (sm_100) =====

	.target	sm_100

	.elftype	@"ET_EXEC"


//--------------------- .note.nv.tkinfo           --------------------------
	.section	.note.nv.tkinfo,"",@"SHT_NOTE"
	.sectionflags	@"SHF_NOTE_NV_TKINFO"
	.tkinfo
        /*0018*/ 	.word	0x00000002
        /*0030*/ 	.string	""
        /*0030*/ 	.string	"ptxas"
        /*0030*/ 	.string	"Cuda compilation tools, release 13.0, V13.0.88"
        /*0030*/ 	.string	"Build cuda_13.0.r13.0/compiler.36424714_0"
        /*0030*/ 	.string	"-arch sm_100 -m 64 "



//--------------------- .note.nv.cuinfo           --------------------------
	.section	.note.nv.cuinfo,"",@"SHT_NOTE"
	.sectionflags	@"SHF_NOTE_NV_CUINFO"
        /*0018*/ 	.short	0x0002
        /*001a*/ 	.short	0x0064
        /*001c*/ 	.short	0x0082
	.zero		2


//--------------------- .nv.info                  --------------------------
	.section	.nv.info,"",@"SHT_CUDA_INFO"
	.align	4


	//----- nvinfo : EIATTR_REGCOUNT
	.align		4
        /*0000*/ 	.byte	0x04, 0x2f
        /*0002*/ 	.short	(.L_1 - .L_0)
	.align		4
.L_0:
        /*0004*/ 	.word	index@(_Z20random_access_kernelPKfPKiPfi)
        /*0008*/ 	.word	0x0000000c


	//----- nvinfo : EIATTR_FRAME_SIZE
	.align		4
.L_1:
        /*000c*/ 	.byte	0x04, 0x11
        /*000e*/ 	.short	(.L_3 - .L_2)
	.align		4
.L_2:
        /*0010*/ 	.word	index@(_Z20random_access_kernelPKfPKiPfi)
        /*0014*/ 	.word	0x00000000


	//----- nvinfo : EIATTR_MIN_STACK_SIZE
	.align		4
.L_3:
        /*0018*/ 	.byte	0x04, 0x12
        /*001a*/ 	.short	(.L_5 - .L_4)
	.align		4
.L_4:
        /*001c*/ 	.word	index@(_Z20random_access_kernelPKfPKiPfi)
        /*0020*/ 	.word	0x00000000
.L_5:


//--------------------- .nv.compat                --------------------------
	.section	.nv.compat,"",@"SHT_CUDA_COMPAT_INFO"
	.align	4
        /*0000*/ 	.byte	0x02, 0x09, 0x00, 0x00, 0x02, 0x02, 0x01, 0x00, 0x02, 0x05, 0x05, 0x00, 0x03, 0x07, 0x01, 0x01
        /*0010*/ 	.byte	0x02, 0x03, 0x00, 0x00, 0x02, 0x06, 0x01, 0x00, 0x04, 0x0b, 0x08, 0x00, 0x09, 0x00, 0x00, 0x00
        /*0020*/ 	.byte	0x00, 0x00, 0x00, 0x00


//--------------------- .nv.info._Z20random_access_kernelPKfPKiPfi --------------------------
	.section	.nv.info._Z20random_access_kernelPKfPKiPfi,"",@"SHT_CUDA_INFO"
	.sectionflags	@""
	.align	4


	//----- nvinfo : EIATTR_CUDA_API_VERSION
	.align		4
        /*0000*/ 	.byte	0x04, 0x37
        /*0002*/ 	.short	(.L_7 - .L_6)
.L_6:
        /*0004*/ 	.word	0x00000082


	//----- nvinfo : EIATTR_KPARAM_INFO
	.align		4
.L_7:
        /*0008*/ 	.byte	0x04, 0x17
        /*000a*/ 	.short	(.L_9 - .L_8)
.L_8:
        /*000c*/ 	.word	0x00000000
        /*0010*/ 	.short	0x0003
        /*0012*/ 	.short	0x0018
        /*0014*/ 	.byte	0x00, 0xf0, 0x11, 0x00


	//----- nvinfo : EIATTR_KPARAM_INFO
	.align		4
.L_9:
        /*0018*/ 	.byte	0x04, 0x17
        /*001a*/ 	.short	(.L_11 - .L_10)
.L_10:
        /*001c*/ 	.word	0x00000000
        /*0020*/ 	.short	0x0002
        /*0022*/ 	.short	0x0010
        /*0024*/ 	.byte	0x00, 0xf5, 0x21, 0x00


	//----- nvinfo : EIATTR_KPARAM_INFO
	.align		4
.L_11:
        /*0028*/ 	.byte	0x04, 0x17
        /*002a*/ 	.short	(.L_13 - .L_12)
.L_12:
        /*002c*/ 	.word	0x00000000
        /*0030*/ 	.short	0x0001
        /*0032*/ 	.short	0x0008
        /*0034*/ 	.byte	0x00, 0xf5, 0x21, 0x00


	//----- nvinfo : EIATTR_KPARAM_INFO
	.align		4
.L_13:
        /*0038*/ 	.byte	0x04, 0x17
        /*003a*/ 	.short	(.L_15 - .L_14)
.L_14:
        /*003c*/ 	.word	0x00000000
        /*0040*/ 	.short	0x0000
        /*0042*/ 	.short	0x0000
        /*0044*/ 	.byte	0x00, 0xf5, 0x21, 0x00


	//----- nvinfo : EIATTR_SPARSE_MMA_MASK
	.align		4
.L_15:
        /*0048*/ 	.byte	0x03, 0x50
        /*004a*/ 	.short	0x0000


	//----- nvinfo : EIATTR_MAXREG_COUNT
	.align		4
        /*004c*/ 	.byte	0x03, 0x1b
        /*004e*/ 	.short	0x00ff


	//----- nvinfo : EIATTR_MERCURY_ISA_VERSION
	.align		4
        /*0050*/ 	.byte	0x03, 0x5f
        /*0052*/ 	.short	0x0101


	//----- nvinfo : EIATTR_VRC_CTA_INIT_COUNT
	.align		4
        /*0054*/ 	.byte	0x02, 0x4a
	.zero		1
	.zero		1


	//----- nvinfo : EIATTR_EXIT_INSTR_OFFSETS
	.align		4
        /*0058*/ 	.byte	0x04, 0x1c
        /*005a*/ 	.short	(.L_17 - .L_16)


	//   ....[0]....
.L_16:
        /*005c*/ 	.word	0x00000070


	//   ....[1]....
        /*0060*/ 	.word	0x00000120


	//----- nvinfo : EIATTR_CBANK_PARAM_SIZE
	.align		4
.L_17:
        /*0064*/ 	.byte	0x03, 0x19
        /*0066*/ 	.short	0x001c


	//----- nvinfo : EIATTR_PARAM_CBANK
	.align		4
        /*0068*/ 	.byte	0x04, 0x0a
        /*006a*/ 	.short	(.L_19 - .L_18)
	.align		4
.L_18:
        /*006c*/ 	.word	index@(.nv.constant0._Z20random_access_kernelPKfPKiPfi)
        /*0070*/ 	.short	0x0380
        /*0072*/ 	.short	0x001c


	//----- nvinfo : EIATTR_SW_WAR
	.align		4
.L_19:
        /*0074*/ 	.byte	0x04, 0x36
        /*0076*/ 	.short	(.L_21 - .L_20)
.L_20:
        /*0078*/ 	.word	0x00000008
.L_21:


//--------------------- .nv.callgraph             --------------------------
	.section	.nv.callgraph,"",@"SHT_CUDA_CALLGRAPH"
	.align	4
	.sectionentsize	8
	.align		4
        /*0000*/ 	.word	0x00000000
	.align		4
        /*0004*/ 	.word	0xffffffff
	.align		4
        /*0008*/ 	.word	0x00000000
	.align		4
        /*000c*/ 	.word	0xfffffffe
	.align		4
        /*0010*/ 	.word	0x00000000
	.align		4
        /*0014*/ 	.word	0xfffffffd
	.align		4
        /*0018*/ 	.word	0x00000000
	.align		4
        /*001c*/ 	.word	0xfffffffc


//--------------------- .text._Z20random_access_kernelPKfPKiPfi --------------------------
	.section	.text._Z20random_access_kernelPKfPKiPfi,"ax",@progbits
	.align	128
        .global         _Z20random_access_kernelPKfPKiPfi
        .type           _Z20random_access_kernelPKfPKiPfi,@function
        .size           _Z20random_access_kernelPKfPKiPfi,(.L_x_1 - _Z20random_access_kernelPKfPKiPfi)
        .other          _Z20random_access_kernelPKfPKiPfi,@"STO_CUDA_ENTRY STV_DEFAULT"
_Z20random_access_kernelPKfPKiPfi:
.text._Z20random_access_kernelPKfPKiPfi:
[----:B------:R-:W-:Y:S01]  /*0000*/  LDC R1, c[0x0][0x37c] ;  /* 0x0000df00ff017b82 */ /* 0x000fe20000000800 */
[----:B------:R-:W0:Y:S07]  /*0010*/  S2R R0, SR_TID.X ;  /* 0x0000000000007919 */ /* 0x000e2e0000002100 */
[----:B------:R-:W0:Y:S01]  /*0020*/  S2UR UR4, SR_CTAID.X ;  /* 0x00000000000479c3 */ /* 0x000e220000002500 */
[----:B------:R-:W1:Y:S07]  /*0030*/  LDCU UR5, c[0x0][0x398] ;  /* 0x00007300ff0577ac */ /* 0x000e6e0008000800 */
[----:B------:R-:W0:Y:S02]  /*0040*/  LDC R9, c[0x0][0x360] ;  /* 0x0000d800ff097b82 */ /* 0x000e240000000800 */
[----:B0-----:R-:W-:-:S05]  /*0050*/  IMAD R9, R9, UR4, R0 ;  /* 0x0000000409097c24 */ /* 0x001fca000f8e0200 */
[----:B-1----:R-:W-:-:S13]  /*0060*/  ISETP.GE.AND P0, PT, R9, UR5, PT ;  /* 0x0000000509007c0c */ /* 0x002fda000bf06270 */
[----:B------:R-:W-:Y:S05]  /*0070*/  @P0 EXIT ;  /* 0x000000000000094d */ /* 0x000fea0003800000 */
[----:B------:R-:W0:Y:S01]  /*0080*/  LDC.64 R2, c[0x0][0x388] ;  /* 0x0000e200ff027b82 */ /* 0x000e220000000a00 */
[----:B------:R-:W1:Y:S07]  /*0090*/  LDCU.64 UR4, c[0x0][0x358] ;  /* 0x00006b00ff0477ac */ /* 0x000e6e0008000a00 */
[----:B------:R-:W2:Y:S08]  /*00a0*/  LDC.64 R4, c[0x0][0x380] ;  /* 0x0000e000ff047b82 */ /* 0x000eb00000000a00 */
[----:B------:R-:W3:Y:S01]  /*00b0*/  LDC.64 R6, c[0x0][0x390] ;  /* 0x0000e400ff067b82 */ /* 0x000ee20000000a00 */
[----:B0-----:R-:W-:-:S06]  /*00c0*/  IMAD.WIDE R2, R9, 0x4, R2 ;  /* 0x0000000409027825 */ /* 0x001fcc00078e0202 */
[----:B-1----:R-:W2:Y:S02]  /*00d0*/  LDG.E.CONSTANT R3, desc[UR4][R2.64] ;  /* 0x0000000402037981 */ /* 0x002ea4000c1e9900 */
[----:B--2---:R-:W-:-:S06]  /*00e0*/  IMAD.WIDE R4, R3, 0x4, R4 ;  /* 0x0000000403047825 */ /* 0x004fcc00078e0204 */
[----:B------:R-:W2:Y:S01]  /*00f0*/  LDG.E.CONSTANT R5, desc[UR4][R4.64] ;  /* 0x0000000404057981 */ /* 0x000ea2000c1e9900 */
[----:B---3--:R-:W-:-:S05]  /*0100*/  IMAD.WIDE R6, R9, 0x4, R6 ;  /* 0x0000000409067825 */ /* 0x008fca00078e0206 */
[----:B--2---:R-:W-:Y:S01]  /*0110*/  STG.E desc[UR4][R6.64], R5 ;  /* 0x0000000506007986 */ /* 0x004fe2000c101904 */
[----:B------:R-:W-:Y:S05]  /*0120*/  EXIT ;  /* 0x000000000000794d */ /* 0x000fea0003800000 */
.L_x_0:
[----:B------:R-:W-:-:S00]  /*0130*/  BRA `(.L_x_0) ;  /* 0xfffffffc00fc7947 */ /* 0x000fc0000383ffff */
[----:B------:R-:W-:-:S00]  /*0140*/  NOP ;  /* 0x0000000000007918 */ /* 0x000fc00000000000 */
        /* <DEDUP_REMOVED lines=11> */
.L_x_1:


//--------------------- .nv.shared.reserved.0     --------------------------
	.section	.nv.shared.reserved.0,"aw",@nobits
	.weak		__nv_reservedSMEM_offset_0_alias
	.size		__nv_reservedSMEM_offset_0_alias, 0, 64
	.other		__nv_reservedSMEM_offset_0_alias,@"STO_CUDA_RESERVED_SHARED STV_DEFAULT"
__nv_reservedSMEM_offset_0_alias:
	.zero		0
	.zero		64


//--------------------- .nv.constant0._Z20random_access_kernelPKfPKiPfi --------------------------
	.section	.nv.constant0._Z20random_access_kernelPKfPKiPfi,"a",@progbits
	.sectionflags	@""
	.align	4
.nv.constant0._Z20random_access_kernelPKfPKiPfi:
	.zero		924


//--------------------- SYMBOLS --------------------------

	.type		.nv.reservedSmem.offset0,@object
	.size		.nv.reservedSmem.offset0,0x4
